	.headerflags	@"EF_CUDA_TEXMODE_UNIFIED EF_CUDA_64BIT_ADDRESS EF_CUDA_ACCELERATORS EF_CUDA_SM90 EF_CUDA_VIRTUAL_SM(EF_CUDA_SM90)"
	.elftype	@"ET_EXEC"


//--------------------- .nv.info                  --------------------------
	.section	.nv.info,"",@"SHT_CUDA_INFO"
	.align	4


	//----- nvinfo : EIATTR_REGCOUNT
	.align		4
        /*0000*/ 	.byte	0x04, 0x2f
        /*0002*/ 	.short	(.L_1 - .L_0)
	.align		4
.L_0:
        /*0004*/ 	.word	index@(triton_poi_fused_stack_8)
        /*0008*/ 	.word	0x00000012


	//----- nvinfo : EIATTR_MIN_STACK_SIZE
	.align		4
.L_1:
        /*000c*/ 	.byte	0x04, 0x12
        /*000e*/ 	.short	(.L_3 - .L_2)
	.align		4
.L_2:
        /*0010*/ 	.word	index@(triton_poi_fused_stack_8)
        /*0014*/ 	.word	0x00000000


	//----- nvinfo : EIATTR_FRAME_SIZE
	.align		4
.L_3:
        /*0018*/ 	.byte	0x04, 0x11
        /*001a*/ 	.short	(.L_5 - .L_4)
	.align		4
.L_4:
        /*001c*/ 	.word	index@(triton_poi_fused_stack_8)
        /*0020*/ 	.word	0x00000000


	//----- nvinfo : EIATTR_MIN_STACK_SIZE
	.align		4
.L_5:
        /*0024*/ 	.byte	0x04, 0x12
        /*0026*/ 	.short	(.L_7 - .L_6)
	.align		4
.L_6:
        /*0028*/ 	.word	index@(triton_poi_fused_stack_8)
        /*002c*/ 	.word	0x00000000
.L_7:


//--------------------- .nv.info.triton_poi_fused_stack_8 --------------------------
	.section	.nv.info.triton_poi_fused_stack_8,"",@"SHT_CUDA_INFO"
	.sectionflags	@""
	.align	4


	//----- nvinfo : EIATTR_CUDA_API_VERSION
	.align		4
        /*0000*/ 	.byte	0x04, 0x37
        /*0002*/ 	.short	(.L_9 - .L_8)
.L_8:
        /*0004*/ 	.word	0x0000007c


	//----- nvinfo : EIATTR_KPARAM_INFO
	.align		4
.L_9:
        /*0008*/ 	.byte	0x04, 0x17
        /*000a*/ 	.short	(.L_11 - .L_10)
.L_10:
        /*000c*/ 	.word	0x00000000
        /*0010*/ 	.short	0x0005
        /*0012*/ 	.short	0x0028
        /*0014*/ 	.byte	0x00, 0xf0, 0x11, 0x00


	//----- nvinfo : EIATTR_KPARAM_INFO
	.align		4
.L_11:
        /*0018*/ 	.byte	0x04, 0x17
        /*001a*/ 	.short	(.L_13 - .L_12)
.L_12:
        /*001c*/ 	.word	0x00000000
        /*0020*/ 	.short	0x0004
        /*0022*/ 	.short	0x0020
        /*0024*/ 	.byte	0x00, 0xf4, 0x21, 0x00


	//----- nvinfo : EIATTR_KPARAM_INFO
	.align		4
.L_13:
        /*0028*/ 	.byte	0x04, 0x17
        /*002a*/ 	.short	(.L_15 - .L_14)
.L_14:
        /*002c*/ 	.word	0x00000000
        /*0030*/ 	.short	0x0003
        /*0032*/ 	.short	0x0018
        /*0034*/ 	.byte	0x00, 0xf4, 0x21, 0x00


	//----- nvinfo : EIATTR_KPARAM_INFO
	.align		4
.L_15:
        /*0038*/ 	.byte	0x04, 0x17
        /*003a*/ 	.short	(.L_17 - .L_16)
.L_16:
        /*003c*/ 	.word	0x00000000
        /*0040*/ 	.short	0x0002
        /*0042*/ 	.short	0x0010
        /*0044*/ 	.byte	0x00, 0xf4, 0x21, 0x00


	//----- nvinfo : EIATTR_KPARAM_INFO
	.align		4
.L_17:
        /*0048*/ 	.byte	0x04, 0x17
        /*004a*/ 	.short	(.L_19 - .L_18)
.L_18:
        /*004c*/ 	.word	0x00000000
        /*0050*/ 	.short	0x0001
        /*0052*/ 	.short	0x0008
        /*0054*/ 	.byte	0x00, 0xf4, 0x21, 0x00


	//----- nvinfo : EIATTR_KPARAM_INFO
	.align		4
.L_19:
        /*0058*/ 	.byte	0x04, 0x17
        /*005a*/ 	.short	(.L_21 - .L_20)
.L_20:
        /*005c*/ 	.word	0x00000000
        /*0060*/ 	.short	0x0000
        /*0062*/ 	.short	0x0000
        /*0064*/ 	.byte	0x00, 0xf4, 0x21, 0x00


	//----- nvinfo : EIATTR_SPARSE_MMA_MASK
	.align		4
.L_21:
        /*0068*/ 	.byte	0x03, 0x50
        /*006a*/ 	.short	0x0000


	//----- nvinfo : EIATTR_MAXREG_COUNT
	.align		4
        /*006c*/ 	.byte	0x03, 0x1b
        /*006e*/ 	.short	0x00ff


	//----- nvinfo : EIATTR_EXIT_INSTR_OFFSETS
	.align		4
        /*0070*/ 	.byte	0x04, 0x1c
        /*0072*/ 	.short	(.L_23 - .L_22)


	//   ....[0]....
.L_22:
        /*0074*/ 	.word	0x00000260


	//----- nvinfo : EIATTR_REQNTID
	.align		4
.L_23:
        /*0078*/ 	.byte	0x04, 0x10
        /*007a*/ 	.short	(.L_25 - .L_24)
.L_24:
        /*007c*/ 	.word	0x00000080
        /*0080*/ 	.word	0x00000001
        /*0084*/ 	.word	0x00000001


	//----- nvinfo : EIATTR_CBANK_PARAM_SIZE
	.align		4
.L_25:
        /*0088*/ 	.byte	0x03, 0x19
        /*008a*/ 	.short	0x002c


	//----- nvinfo : EIATTR_PARAM_CBANK
	.align		4
        /*008c*/ 	.byte	0x04, 0x0a
        /*008e*/ 	.short	(.L_27 - .L_26)
	.align		4
.L_26:
        /*0090*/ 	.word	index@(.nv.constant0.triton_poi_fused_stack_8)
        /*0094*/ 	.short	0x0210
        /*0096*/ 	.short	0x002c


	//----- nvinfo : EIATTR_SW_WAR
	.align		4
.L_27:
        /*0098*/ 	.byte	0x04, 0x36
        /*009a*/ 	.short	(.L_29 - .L_28)
.L_28:
        /*009c*/ 	.word	0x00000008
.L_29:


//--------------------- .nv.callgraph             --------------------------
	.section	.nv.callgraph,"",@"SHT_CUDA_CALLGRAPH"
	.align	4
	.sectionentsize	8
	.align		4
        /*0000*/ 	.word	0x00000000
	.align		4
        /*0004*/ 	.word	0xffffffff
	.align		4
        /*0008*/ 	.word	0x00000000
	.align		4
        /*000c*/ 	.word	0xfffffffe
	.align		4
        /*0010*/ 	.word	0x00000000
	.align		4
        /*0014*/ 	.word	0xfffffffd
	.align		4
        /*0018*/ 	.word	0x00000000
	.align		4
        /*001c*/ 	.word	0xfffffffc


//--------------------- .text.triton_poi_fused_stack_8 --------------------------
	.section	.text.triton_poi_fused_stack_8,"ax",@progbits
	.align	128
        .global         triton_poi_fused_stack_8
        .type           triton_poi_fused_stack_8,@function
        .size           triton_poi_fused_stack_8,(.L_x_1 - triton_poi_fused_stack_8)
        .other          triton_poi_fused_stack_8,@"STO_CUDA_ENTRY STV_DEFAULT"
triton_poi_fused_stack_8:
.text.triton_poi_fused_stack_8:
[----:B------:R-:W-:Y:S01]  /*0000*/  LDC R1, c[0x0][0x28] ;  /* 0x00000a00ff017b82 */ /* 0x000fe20000000800 */
[----:B------:R-:W1:Y:S07]  /*0010*/  S2R R7, SR_TID.X ;  /* 0x0000000000077919 */ /* 0x000e6e0000002100 */
[----:B------:R-:W2:Y:S01]  /*0020*/  LDC.64 R8, c[0x0][0x220] ;  /* 0x00008800ff087b82 */ /* 0x000ea20000000a00 */
[----:B------:R-:W-:Y:S01]  /*0030*/  IMAD.MOV.U32 R14, RZ, RZ, RZ ;  /* 0x000000ffff0e7224 */ /* 0x000fe200078e00ff */
[----:B------:R-:W-:Y:S01]  /*0040*/  ULDC.64 UR4, c[0x0][0x208] ;  /* 0x0000820000047ab9 */ /* 0x000fe20000000a00 */
[----:B------:R-:W3:Y:S05]  /*0050*/  S2R R0, SR_CTAID.X ;  /* 0x0000000000007919 */ /* 0x000eea0000002500 */
[----:B------:R-:W4:Y:S08]  /*0060*/  LDC.64 R10, c[0x0][0x228] ;  /* 0x00008a00ff0a7b82 */ /* 0x000f300000000a00 */
[----:B------:R-:W5:Y:S08]  /*0070*/  LDC.64 R4, c[0x0][0x218] ;  /* 0x00008600ff047b82 */ /* 0x000f700000000a00 */
[----:B------:R-:W5:Y:S01]  /*0080*/  LDC.64 R2, c[0x0][0x210] ;  /* 0x00008400ff027b82 */ /* 0x000f620000000a00 */
[----:B-1----:R-:W-:-:S02]  /*0090*/  LOP3.LUT R7, R7, 0x7f, RZ, 0xc0, !PT ;  /* 0x0000007f07077812 */ /* 0x002fc400078ec0ff */
[----:B---3--:R-:W-:-:S03]  /*00a0*/  LOP3.LUT R6, R0, 0x1fffff0, RZ, 0xc0, !PT ;  /* 0x01fffff000067812 */ /* 0x008fc600078ec0ff */
[----:B------:R-:W-:Y:S01]  /*00b0*/  IMAD R7, R0, 0x80, R7 ;  /* 0x0000008000077824 */ /* 0x000fe200078e0207 */
[----:B------:R-:W-:-:S03]  /*00c0*/  ISETP.NE.AND P3, PT, R6, 0x20, PT ;  /* 0x000000200600780c */ /* 0x000fc60003f65270 */
[C---:B------:R-:W-:Y:S01]  /*00d0*/  VIADD R13, R7.reuse, 0xfffff000 ;  /* 0xfffff000070d7836 */ /* 0x040fe20000000000 */
[C---:B------:R-:W-:Y:S01]  /*00e0*/  ISETP.GT.AND P0, PT, R7.reuse, 0x17ff, PT ;  /* 0x000017ff0700780c */ /* 0x040fe20003f04270 */
[----:B------:R-:W-:Y:S01]  /*00f0*/  VIADD R15, R7, 0xffffe800 ;  /* 0xffffe800070f7836 */ /* 0x000fe20000000000 */
[----:B------:R-:W-:Y:S01]  /*0100*/  ISETP.NE.AND P2, PT, R6, 0x10, PT ;  /* 0x000000100600780c */ /* 0x000fe20003f45270 */
[----:B--2---:R-:W-:Y:S01]  /*0110*/  IMAD.WIDE R8, R13, 0x4, R8 ;  /* 0x000000040d087825 */ /* 0x004fe200078e0208 */
[----:B------:R-:W-:Y:S01]  /*0120*/  ISETP.GE.AND P1, PT, R7, 0x800, PT ;  /* 0x000008000700780c */ /* 0x000fe20003f26270 */
[----:B------:R-:W-:Y:S01]  /*0130*/  HFMA2.MMA R6, -RZ, RZ, 0, 0 ;  /* 0x00000000ff067435 */ /* 0x000fe200000001ff */
[----:B------:R-:W-:Y:S01]  /*0140*/  IADD3 R13, R7, -0x800, RZ ;  /* 0xfffff800070d7810 */ /* 0x000fe20007ffe0ff */
[----:B----4-:R-:W-:-:S04]  /*0150*/  IMAD.WIDE R10, R15, 0x4, R10 ;  /* 0x000000040f0a7825 */ /* 0x010fc800078e020a */
[----:B------:R-:W-:Y:S01]  /*0160*/  IMAD.MOV.U32 R15, RZ, RZ, RZ ;  /* 0x000000ffff0f7224 */ /* 0x000fe200078e00ff */
[----:B------:R-:W2:Y:S01]  /*0170*/  @!P3 LDG.E R14, desc[UR4][R8.64] ;  /* 0x00000004080eb981 */ /* 0x000ea2000c1e1900 */
[----:B-----5:R-:W-:Y:S02]  /*0180*/  IMAD.WIDE R4, R13, 0x4, R4 ;  /* 0x000000040d047825 */ /* 0x020fe400078e0204 */
[----:B------:R-:W1:Y:S02]  /*0190*/  LDC.64 R12, c[0x0][0x230] ;  /* 0x00008c00ff0c7b82 */ /* 0x000e640000000a00 */
[----:B------:R-:W-:Y:S01]  /*01a0*/  IMAD.MOV.U32 R0, RZ, RZ, RZ ;  /* 0x000000ffff007224 */ /* 0x000fe200078e00ff */
[----:B------:R-:W3:Y:S01]  /*01b0*/  @P0 LDG.E R15, desc[UR4][R10.64] ;  /* 0x000000040a0f0981 */ /* 0x000ee2000c1e1900 */
[----:B0-----:R-:W-:-:S03]  /*01c0*/  IMAD.WIDE R2, R7, 0x4, R2 ;  /* 0x0000000407027825 */ /* 0x001fc600078e0202 */
[----:B------:R-:W4:Y:S04]  /*01d0*/  @!P2 LDG.E R6, desc[UR4][R4.64] ;  /* 0x000000040406a981 */ /* 0x000f28000c1e1900 */
[----:B------:R-:W5:Y:S01]  /*01e0*/  @!P1 LDG.E R0, desc[UR4][R2.64] ;  /* 0x0000000402009981 */ /* 0x000f62000c1e1900 */
[----:B--2---:R-:W-:Y:S02]  /*01f0*/  SEL R14, R14, RZ, !P3 ;  /* 0x000000ff0e0e7207 */ /* 0x004fe40005800000 */
[----:B---3--:R-:W-:Y:S02]  /*0200*/  @P3 SEL R14, R15, RZ, P0 ;  /* 0x000000ff0f0e3207 */ /* 0x008fe40000000000 */
[----:B----4-:R-:W-:Y:S01]  /*0210*/  SEL R15, R6, RZ, !P2 ;  /* 0x000000ff060f7207 */ /* 0x010fe20005000000 */
[----:B-1----:R-:W-:Y:S01]  /*0220*/  IMAD.WIDE R6, R7, 0x4, R12 ;  /* 0x0000000407067825 */ /* 0x002fe200078e020c */
[----:B-----5:R-:W-:-:S02]  /*0230*/  SEL R9, R0, RZ, !P1 ;  /* 0x000000ff00097207 */ /* 0x020fc40004800000 */
[----:B------:R-:W-:-:S05]  /*0240*/  @P1 SEL R9, R15, R14, !P2 ;  /* 0x0000000e0f091207 */ /* 0x000fca0005000000 */
[----:B------:R-:W-:Y:S01]  /*0250*/  STG.E desc[UR4][R6.64], R9 ;  /* 0x0000000906007986 */ /* 0x000fe2000c101904 */
[----:B------:R-:W-:Y:S05]  /*0260*/  EXIT ;  /* 0x000000000000794d */ /* 0x000fea0003800000 */
.L_x_0:
[----:B------:R-:W-:-:S00]  /*0270*/  BRA `(.L_x_0) ;  /* 0xfffffffc00fc7947 */ /* 0x000fc0000383ffff */
[----:B------:R-:W-:-:S00]  /*0280*/  NOP ;  /* 0x0000000000007918 */ /* 0x000fc00000000000 */
[----:B------:R-:W-:-:S00]  /*0290*/  NOP ;  /* 0x0000000000007918 */ /* 0x000fc00000000000 */
[----:B------:R-:W-:-:S00]  /*02a0*/  NOP ;  /* 0x0000000000007918 */ /* 0x000fc00000000000 */
[----:B------:R-:W-:-:S00]  /*02b0*/  NOP ;  /* 0x0000000000007918 */ /* 0x000fc00000000000 */
[----:B------:R-:W-:-:S00]  /*02c0*/  NOP ;  /* 0x0000000000007918 */ /* 0x000fc00000000000 */
[----:B------:R-:W-:-:S00]  /*02d0*/  NOP ;  /* 0x0000000000007918 */ /* 0x000fc00000000000 */
[----:B------:R-:W-:-:S00]  /*02e0*/  NOP ;  /* 0x0000000000007918 */ /* 0x000fc00000000000 */
[----:B------:R-:W-:-:S00]  /*02f0*/  NOP ;  /* 0x0000000000007918 */ /* 0x000fc00000000000 */
.L_x_1:


//--------------------- .nv.constant0.triton_poi_fused_stack_8 --------------------------
	.section	.nv.constant0.triton_poi_fused_stack_8,"a",@progbits
	.sectionflags	@""
	.align	4
.nv.constant0.triton_poi_fused_stack_8:
	.zero		572
